	.target	sm_90a

	.elftype	@"ET_EXEC"


//--------------------- .note.nv.tkinfo           --------------------------
	.section	.note.nv.tkinfo,"",@"SHT_NOTE"
	.sectionflags	@"SHF_NOTE_NV_TKINFO"
	.tkinfo
        /*0018*/ 	.word	0x00000002
        /*0030*/ 	.string	""
        /*0030*/ 	.string	"ptxas"
        /*0030*/ 	.string	"Cuda compilation tools, release 13.0, V13.0.88"
        /*0030*/ 	.string	"Build cuda_13.0.r13.0/compiler.36424714_0"
        /*0030*/ 	.string	"-v  -suppress-debug-info  -lineinfo  -arch sm_90a "



//--------------------- .note.nv.cuinfo           --------------------------
	.section	.note.nv.cuinfo,"",@"SHT_NOTE"
	.sectionflags	@"SHF_NOTE_NV_CUINFO"
        /*0018*/ 	.short	0x0002
        /*001a*/ 	.short	0x005a
        /*001c*/ 	.short	0x0082
	.zero		2


//--------------------- .nv.info                  --------------------------
	.section	.nv.info,"",@"SHT_CUDA_INFO"
	.align	4


	//----- nvinfo : EIATTR_REGCOUNT
	.align		4
        /*0000*/ 	.byte	0x04, 0x2f
        /*0002*/ 	.short	(.L_1 - .L_0)
	.align		4
.L_0:
        /*0004*/ 	.word	index@(gluon_mma)
        /*0008*/ 	.word	0x00000060


	//----- nvinfo : EIATTR_FRAME_SIZE
	.align		4
.L_1:
        /*000c*/ 	.byte	0x04, 0x11
        /*000e*/ 	.short	(.L_3 - .L_2)
	.align		4
.L_2:
        /*0010*/ 	.word	index@(gluon_mma)
        /*0014*/ 	.word	0x00000000


	//----- nvinfo : EIATTR_MIN_STACK_SIZE
	.align		4
.L_3:
        /*0018*/ 	.byte	0x04, 0x12
        /*001a*/ 	.short	(.L_5 - .L_4)
	.align		4
.L_4:
        /*001c*/ 	.word	index@(gluon_mma)
        /*0020*/ 	.word	0x00000000
.L_5:


//--------------------- .nv.compat                --------------------------
	.section	.nv.compat,"",@"SHT_CUDA_COMPAT_INFO"
	.align	4
        /*0000*/ 	.byte	0x02, 0x09, 0x01, 0x00, 0x02, 0x02, 0x04, 0x00, 0x02, 0x05, 0x05, 0x00, 0x03, 0x07, 0x01, 0x01
        /*0010*/ 	.byte	0x02, 0x03, 0x00, 0x00, 0x02, 0x06, 0x01, 0x00, 0x04, 0x0b, 0x08, 0x00, 0x00, 0x00, 0x00, 0x00
        /*0020*/ 	.byte	0x00, 0x00, 0x00, 0x00


//--------------------- .nv.info.gluon_mma        --------------------------
	.section	.nv.info.gluon_mma,"",@"SHT_CUDA_INFO"
	.sectionflags	@""
	.align	4


	//----- nvinfo : EIATTR_CUDA_API_VERSION
	.align		4
        /*0000*/ 	.byte	0x04, 0x37
        /*0002*/ 	.short	(.L_7 - .L_6)
.L_6:
        /*0004*/ 	.word	0x00000082


	//----- nvinfo : EIATTR_KPARAM_INFO
	.align		4
.L_7:
        /*0008*/ 	.byte	0x04, 0x17
        /*000a*/ 	.short	(.L_9 - .L_8)
.L_8:
        /*000c*/ 	.word	0x00000000
        /*0010*/ 	.short	0x0004
        /*0012*/ 	.short	0x0020
        /*0014*/ 	.byte	0x00, 0xf4, 0x21, 0x00


	//----- nvinfo : EIATTR_KPARAM_INFO
	.align		4
.L_9:
        /*0018*/ 	.byte	0x04, 0x17
        /*001a*/ 	.short	(.L_11 - .L_10)
.L_10:
        /*001c*/ 	.word	0x00000000
        /*0020*/ 	.short	0x0003
        /*0022*/ 	.short	0x0018
        /*0024*/ 	.byte	0x00, 0xf4, 0x21, 0x00


	//----- nvinfo : EIATTR_KPARAM_INFO
	.align		4
.L_11:
        /*0028*/ 	.byte	0x04, 0x17
        /*002a*/ 	.short	(.L_13 - .L_12)
.L_12:
        /*002c*/ 	.word	0x00000000
        /*0030*/ 	.short	0x0002
        /*0032*/ 	.short	0x0010
        /*0034*/ 	.byte	0x00, 0xf4, 0x21, 0x00


	//----- nvinfo : EIATTR_KPARAM_INFO
	.align		4
.L_13:
        /*0038*/ 	.byte	0x04, 0x17
        /*003a*/ 	.short	(.L_15 - .L_14)
.L_14:
        /*003c*/ 	.word	0x00000000
        /*0040*/ 	.short	0x0001
        /*0042*/ 	.short	0x0008
        /*0044*/ 	.byte	0x00, 0xf4, 0x21, 0x00


	//----- nvinfo : EIATTR_KPARAM_INFO
	.align		4
.L_15:
        /*0048*/ 	.byte	0x04, 0x17
        /*004a*/ 	.short	(.L_17 - .L_16)
.L_16:
        /*004c*/ 	.word	0x00000000
        /*0050*/ 	.short	0x0000
        /*0052*/ 	.short	0x0000
        /*0054*/ 	.byte	0x00, 0xf4, 0x21, 0x00


	//----- nvinfo : EIATTR_SPARSE_MMA_MASK
	.align		4
.L_17:
        /*0058*/ 	.byte	0x03, 0x50
        /*005a*/ 	.short	0x0000


	//----- nvinfo : EIATTR_MAXREG_COUNT
	.align		4
        /*005c*/ 	.byte	0x03, 0x1b
        /*005e*/ 	.short	0x00ff


	//----- nvinfo : EIATTR_NUM_BARRIERS
	.align		4
        /*0060*/ 	.byte	0x02, 0x4c
        /*0062*/ 	.byte	0x01
	.zero		1


	//----- nvinfo : EIATTR_MERCURY_ISA_VERSION
	.align		4
        /*0064*/ 	.byte	0x03, 0x5f
        /*0066*/ 	.short	0x0101


	//----- nvinfo : EIATTR_EXIT_INSTR_OFFSETS
	.align		4
        /*0068*/ 	.byte	0x04, 0x1c
        /*006a*/ 	.short	(.L_19 - .L_18)


	//   ....[0]....
.L_18:
        /*006c*/ 	.word	0x00001fc0


	//----- nvinfo : EIATTR_REQNTID
	.align		4
.L_19:
        /*0070*/ 	.byte	0x04, 0x10
        /*0072*/ 	.short	(.L_21 - .L_20)
.L_20:
        /*0074*/ 	.word	0x00000080
        /*0078*/ 	.word	0x00000001
        /*007c*/ 	.word	0x00000001


	//----- nvinfo : EIATTR_CBANK_PARAM_SIZE
	.align		4
.L_21:
        /*0080*/ 	.byte	0x03, 0x19
        /*0082*/ 	.short	0x0028


	//----- nvinfo : EIATTR_PARAM_CBANK
	.align		4
        /*0084*/ 	.byte	0x04, 0x0a
        /*0086*/ 	.short	(.L_23 - .L_22)
	.align		4
.L_22:
        /*0088*/ 	.word	index@(.nv.constant0.gluon_mma)
        /*008c*/ 	.short	0x0210
        /*008e*/ 	.short	0x0028


	//----- nvinfo : EIATTR_SW_WAR
	.align		4
.L_23:
        /*0090*/ 	.byte	0x04, 0x36
        /*0092*/ 	.short	(.L_25 - .L_24)
.L_24:
        /*0094*/ 	.word	0x00000008
.L_25:


//--------------------- .nv.callgraph             --------------------------
	.section	.nv.callgraph,"",@"SHT_CUDA_CALLGRAPH"
	.align	4
	.sectionentsize	8
	.align		4
        /*0000*/ 	.word	0x00000000
	.align		4
        /*0004*/ 	.word	0xffffffff
	.align		4
        /*0008*/ 	.word	0x00000000
	.align		4
        /*000c*/ 	.word	0xfffffffe
	.align		4
        /*0010*/ 	.word	0x00000000
	.align		4
        /*0014*/ 	.word	0xfffffffd
	.align		4
        /*0018*/ 	.word	0x00000000
	.align		4
        /*001c*/ 	.word	0xfffffffc


//--------------------- .text.gluon_mma           --------------------------
	.section	.text.gluon_mma,"ax",@progbits
	.align	128
        .global         gluon_mma
        .type           gluon_mma,@function
        .size           gluon_mma,(.L_x_1 - gluon_mma)
        .other          gluon_mma,@"STO_CUDA_ENTRY STV_DEFAULT"
gluon_mma:
.text.gluon_mma:
[----:B------:R-:W-:Y:S01]  /*0000*/  LDC R1, c[0x0][0x28] ;  /* 0x00000a00ff017b82 */ /* 0x000fe20000000800 */
[----:B------:R-:W0:Y:S07]  /*0010*/  S2R R9, SR_TID.X ;  /* 0x0000000000097919 */ /* 0x000e2e0000002100 */
[----:B------:R-:W1:Y:S01]  /*0020*/  LDC.64 R18, c[0x0][0x210] ;  /* 0x00008400ff127b82 */ /* 0x000e620000000a00 */
[----:B------:R-:W-:Y:S01]  /*0030*/  ULDC.64 UR14, c[0x0][0x208] ;  /* 0x00008200000e7ab9 */ /* 0x000fe20000000a00 */
[----:B0-----:R-:W-:-:S02]  /*0040*/  SHF.R.U32.HI R0, RZ, 0x5, R9 ;  /* 0x00000005ff007819 */ /* 0x001fc40000011609 */
[C---:B------:R-:W-:Y:S02]  /*0050*/  LOP3.LUT R8, R9.reuse, 0x1f, RZ, 0xc0, !PT ;  /* 0x0000001f09087812 */ /* 0x040fe400078ec0ff */
[----:B------:R-:W-:Y:S02]  /*0060*/  SGXT.U32 R0, R0, 0x2 ;  /* 0x000000020000781a */ /* 0x000fe40000000000 */
[----:B------:R-:W-:Y:S02]  /*0070*/  LOP3.LUT R5, R9, 0x60, RZ, 0xc0, !PT ;  /* 0x0000006009057812 */ /* 0x000fe400078ec0ff */
[C---:B------:R-:W-:Y:S02]  /*0080*/  LOP3.LUT R29, R0.reuse, 0x10, RZ, 0xfc, !PT ;  /* 0x00000010001d7812 */ /* 0x040fe400078efcff */
[C---:B------:R-:W-:Y:S02]  /*0090*/  LOP3.LUT R17, R0.reuse, 0x18, RZ, 0xfc, !PT ;  /* 0x0000001800117812 */ /* 0x040fe400078efcff */
[C---:B------:R-:W-:Y:S01]  /*00a0*/  LOP3.LUT R3, R0.reuse, 0x20, RZ, 0xfc, !PT ;  /* 0x0000002000037812 */ /* 0x040fe200078efcff */
[----:B------:R-:W-:Y:S01]  /*00b0*/  IMAD.SHL.U32 R6, R29, 0x20, RZ ;  /* 0x000000201d067824 */ /* 0x000fe200078e00ff */
[----:B------:R-:W-:Y:S01]  /*00c0*/  LOP3.LUT R7, R0, 0x34, RZ, 0xfc, !PT ;  /* 0x0000003400077812 */ /* 0x000fe200078efcff */
[----:B------:R-:W-:Y:S01]  /*00d0*/  IMAD.SHL.U32 R12, R17, 0x20, RZ ;  /* 0x00000020110c7824 */ /* 0x000fe200078e00ff */
[-C--:B-1----:R-:W-:Y:S01]  /*00e0*/  LEA R50, P4, R29, R18.reuse, 0x6 ;  /* 0x000000121d327211 */ /* 0x082fe200078830ff */
[----:B------:R-:W-:Y:S01]  /*00f0*/  IMAD.SHL.U32 R28, R3, 0x20, RZ ;  /* 0x00000020031c7824 */ /* 0x000fe200078e00ff */
[-C--:B------:R-:W-:Y:S01]  /*0100*/  LEA R48, P5, R17, R18.reuse, 0x6 ;  /* 0x0000001211307211 */ /* 0x080fe200078a30ff */
[----:B------:R-:W-:Y:S01]  /*0110*/  IMAD.SHL.U32 R56, R7, 0x20, RZ ;  /* 0x0000002007387824 */ /* 0x000fe200078e00ff */
[----:B------:R-:W-:-:S02]  /*0120*/  LEA R2, P6, R3, R18, 0x6 ;  /* 0x0000001203027211 */ /* 0x000fc400078c30ff */
[-C--:B------:R-:W-:Y:S02]  /*0130*/  LEA.HI.X R51, R6, R19.reuse, RZ, 0x1, P4 ;  /* 0x0000001306337211 */ /* 0x080fe400020f0cff */
[-C--:B------:R-:W-:Y:S02]  /*0140*/  LEA.HI.X R49, R12, R19.reuse, RZ, 0x1, P5 ;  /* 0x000000130c317211 */ /* 0x080fe400028f0cff */
[----:B------:R-:W-:Y:S01]  /*0150*/  LEA R6, P5, R7, R18, 0x6 ;  /* 0x0000001207067211 */ /* 0x000fe200078a30ff */
[----:B------:R-:W-:Y:S01]  /*0160*/  IMAD.WIDE.U32 R50, R8, 0x2, R50 ;  /* 0x0000000208327825 */ /* 0x000fe200078e0032 */
[-C--:B------:R-:W-:Y:S02]  /*0170*/  LEA.HI.X R3, R28, R19.reuse, RZ, 0x1, P6 ;  /* 0x000000131c037211 */ /* 0x080fe400030f0cff */
[----:B------:R-:W-:Y:S01]  /*0180*/  LEA.HI.X R7, R56, R19, RZ, 0x1, P5 ;  /* 0x0000001338077211 */ /* 0x000fe200028f0cff */
[----:B------:R-:W-:Y:S01]  /*0190*/  IMAD.WIDE.U32 R48, R8, 0x2, R48 ;  /* 0x0000000208307825 */ /* 0x000fe200078e0030 */
[----:B------:R-:W-:-:S02]  /*01a0*/  LOP3.LUT R23, R0, 0x28, RZ, 0xfc, !PT ;  /* 0x0000002800177812 */ /* 0x000fc400078efcff */
[-C--:B------:R-:W-:Y:S01]  /*01b0*/  LEA R20, P0, R5, R18.reuse, 0x1 ;  /* 0x0000001205147211 */ /* 0x080fe200078008ff */
[----:B------:R-:W-:Y:S01]  /*01c0*/  IMAD.WIDE.U32 R56, R8, 0x2, R2 ;  /* 0x0000000208387825 */ /* 0x000fe200078e0002 */
[C---:B------:R-:W-:Y:S01]  /*01d0*/  LOP3.LUT R37, R0.reuse, 0x8, RZ, 0xfc, !PT ;  /* 0x0000000800257812 */ /* 0x040fe200078efcff */
[----:B------:R-:W0:Y:S01]  /*01e0*/  LDC.64 R2, c[0x0][0x218] ;  /* 0x00008600ff027b82 */ /* 0x000e220000000a00 */
[C---:B------:R-:W-:Y:S01]  /*01f0*/  LOP3.LUT R45, R0.reuse, 0x38, RZ, 0xfc, !PT ;  /* 0x00000038002d7812 */ /* 0x040fe200078efcff */
[----:B------:R-:W-:Y:S01]  /*0200*/  IMAD.SHL.U32 R34, R23, 0x20, RZ ;  /* 0x0000002017227824 */ /* 0x000fe200078e00ff */
[C---:B------:R-:W-:Y:S01]  /*0210*/  LOP3.LUT R25, R0.reuse, 0x30, RZ, 0xfc, !PT ;  /* 0x0000003000197812 */ /* 0x040fe200078efcff */
[----:B------:R-:W-:Y:S01]  /*0220*/  IMAD.SHL.U32 R4, R37, 0x20, RZ ;  /* 0x0000002025047824 */ /* 0x000fe200078e00ff */
[----:B------:R-:W-:Y:S01]  /*0230*/  LOP3.LUT R35, R0, 0x4, RZ, 0xfc, !PT ;  /* 0x0000000400237812 */ /* 0x000fe200078efcff */
[----:B------:R-:W-:Y:S01]  /*0240*/  IMAD.SHL.U32 R40, R45, 0x20, RZ ;  /* 0x000000202d287824 */ /* 0x000fe200078e00ff */
[----:B------:R-:W-:Y:S01]  /*0250*/  LEA.HI.X R21, R5, R19, RZ, 0x1, P0 ;  /* 0x0000001305157211 */ /* 0x000fe200000f0cff */
[----:B------:R-:W-:Y:S01]  /*0260*/  IMAD.SHL.U32 R38, R25, 0x20, RZ ;  /* 0x0000002019267824 */ /* 0x000fe200078e00ff */
[----:B------:R-:W-:-:S02]  /*0270*/  LEA R22, P0, R23, R18, 0x6 ;  /* 0x0000001217167211 */ /* 0x000fc400078030ff */
[----:B------:R-:W-:Y:S01]  /*0280*/  LOP3.LUT R15, R0, 0x14, RZ, 0xfc, !PT ;  /* 0x00000014000f7812 */ /* 0x000fe200078efcff */
[----:B------:R-:W-:Y:S01]  /*0290*/  IMAD.WIDE.U32 R54, R8, 0x2, R20 ;  /* 0x0000000208367825 */ /* 0x000fe200078e0014 */
[C---:B------:R-:W-:Y:S01]  /*02a0*/  LOP3.LUT R33, R0.reuse, 0xc, RZ, 0xfc, !PT ;  /* 0x0000000c00217812 */ /* 0x040fe200078efcff */
[----:B------:R-:W2:Y:S01]  /*02b0*/  LDG.E.U16 R20, desc[UR14][R48.64] ;  /* 0x0000000e30147981 */ /* 0x000ea2000c1e1500 */
[C---:B------:R-:W-:Y:S01]  /*02c0*/  LOP3.LUT R11, R0.reuse, 0x1c, RZ, 0xfc, !PT ;  /* 0x0000001c000b7812 */ /* 0x040fe200078efcff */
[----:B------:R-:W-:Y:S01]  /*02d0*/  IMAD.SHL.U32 R14, R15, 0x20, RZ ;  /* 0x000000200f0e7824 */ /* 0x000fe200078e00ff */
[C---:B------:R-:W-:Y:S01]  /*02e0*/  LOP3.LUT R31, R0.reuse, 0x24, RZ, 0xfc, !PT ;  /* 0x00000024001f7812 */ /* 0x040fe200078efcff */
[----:B------:R-:W-:Y:S01]  /*02f0*/  IMAD.SHL.U32 R10, R33, 0x20, RZ ;  /* 0x00000020210a7824 */ /* 0x000fe200078e00ff */
[C---:B------:R-:W-:Y:S01]  /*0300*/  LOP3.LUT R27, R0.reuse, 0x2c, RZ, 0xfc, !PT ;  /* 0x0000002c001b7812 */ /* 0x040fe200078efcff */
[----:B------:R-:W-:Y:S01]  /*0310*/  IMAD.SHL.U32 R16, R11, 0x20, RZ ;  /* 0x000000200b107824 */ /* 0x000fe200078e00ff */
[----:B------:R-:W-:Y:S01]  /*0320*/  LOP3.LUT R13, R0, 0x3c, RZ, 0xfc, !PT ;  /* 0x0000003c000d7812 */ /* 0x000fe200078efcff */
[----:B------:R-:W-:Y:S01]  /*0330*/  IMAD.SHL.U32 R0, R35, 0x20, RZ ;  /* 0x0000002023007824 */ /* 0x000fe200078e00ff */
[-C--:B------:R-:W-:Y:S01]  /*0340*/  LEA R44, P2, R45, R18.reuse, 0x6 ;  /* 0x000000122d2c7211 */ /* 0x080fe200078430ff */
[----:B------:R-:W-:Y:S01]  /*0350*/  IMAD.SHL.U32 R32, R31, 0x20, RZ ;  /* 0x000000201f207824 */ /* 0x000fe200078e00ff */
[-C--:B------:R-:W-:Y:S01]  /*0360*/  LEA R52, P3, R37, R18.reuse, 0x6 ;  /* 0x0000001225347211 */ /* 0x080fe200078630ff */
[----:B------:R-:W-:Y:S01]  /*0370*/  IMAD.SHL.U32 R36, R27, 0x20, RZ ;  /* 0x000000201b247824 */ /* 0x000fe200078e00ff */
[-C--:B------:R-:W-:Y:S01]  /*0380*/  LEA.HI.X R23, R34, R19.reuse, RZ, 0x1, P0 ;  /* 0x0000001322177211 */ /* 0x080fe200000f0cff */
[----:B------:R-:W-:Y:S01]  /*0390*/  IMAD.SHL.U32 R58, R13, 0x20, RZ ;  /* 0x000000200d3a7824 */ /* 0x000fe200078e00ff */
[-C--:B------:R-:W-:Y:S01]  /*03a0*/  LEA R24, P1, R25, R18.reuse, 0x6 ;  /* 0x0000001219187211 */ /* 0x080fe200078230ff */
[C---:B------:R-:W-:Y:S01]  /*03b0*/  IMAD.SHL.U32 R92, R35.reuse, 0x80, RZ ;  /* 0x00000080235c7824 */ /* 0x040fe200078e00ff */
[----:B------:R-:W-:Y:S01]  /*03c0*/  LEA R46, P0, R35, R18, 0x6 ;  /* 0x00000012232e7211 */ /* 0x000fe200078030ff */
[----:B------:R-:W3:Y:S01]  /*03d0*/  LDG.E.U16 R21, desc[UR14][R54.64] ;  /* 0x0000000e36157981 */ /* 0x000ee2000c1e1500 */
[----:B------:R-:W-:-:S02]  /*03e0*/  LEA.HI.X R53, R4, R19, RZ, 0x1, P3 ;  /* 0x0000001304357211 */ /* 0x000fc400018f0cff */
[-C--:B------:R-:W-:Y:S02]  /*03f0*/  LEA.HI.X R45, R40, R19.reuse, RZ, 0x1, P2 ;  /* 0x00000013282d7211 */ /* 0x080fe400010f0cff */
[-C--:B------:R-:W-:Y:S01]  /*0400*/  LEA R40, P2, R15, R18.reuse, 0x6 ;  /* 0x000000120f287211 */ /* 0x080fe200078430ff */
[----:B------:R-:W-:Y:S01]  /*0410*/  IMAD.WIDE.U32 R52, R8, 0x2, R52 ;  /* 0x0000000208347825 */ /* 0x000fe200078e0034 */
[-C--:B------:R-:W-:Y:S02]  /*0420*/  LEA.HI.X R25, R38, R19.reuse, RZ, 0x1, P1 ;  /* 0x0000001326197211 */ /* 0x080fe400008f0cff */
[----:B------:R-:W-:Y:S02]  /*0430*/  LEA.HI.X R47, R0, R19, RZ, 0x1, P0 ;  /* 0x00000013002f7211 */ /* 0x000fe400000f0cff */
[-C--:B------:R-:W-:Y:S02]  /*0440*/  LEA R30, P3, R31, R18.reuse, 0x6 ;  /* 0x000000121f1e7211 */ /* 0x080fe400078630ff */
[----:B------:R-:W-:-:S02]  /*0450*/  LEA R26, P4, R27, R18, 0x6 ;  /* 0x000000121b1a7211 */ /* 0x000fc400078830ff */
[-C--:B------:R-:W-:Y:S02]  /*0460*/  LEA R12, P6, R13, R18.reuse, 0x6 ;  /* 0x000000120d0c7211 */ /* 0x080fe400078c30ff */
[-C--:B------:R-:W-:Y:S02]  /*0470*/  LEA R42, P1, R33, R18.reuse, 0x6 ;  /* 0x00000012212a7211 */ /* 0x080fe400078230ff */
[----:B------:R-:W-:Y:S02]  /*0480*/  LEA R38, P0, R11, R18, 0x6 ;  /* 0x000000120b267211 */ /* 0x000fe400078030ff */
[-C--:B------:R-:W-:Y:S01]  /*0490*/  LEA.HI.X R41, R14, R19.reuse, RZ, 0x1, P2 ;  /* 0x000000130e297211 */ /* 0x080fe200010f0cff */
[----:B------:R0:W4:Y:S01]  /*04a0*/  LDG.E.U16 R18, desc[UR14][R52.64] ;  /* 0x0000000e34127981 */ /* 0x000122000c1e1500 */
[-C--:B------:R-:W-:Y:S02]  /*04b0*/  LEA.HI.X R43, R10, R19.reuse, RZ, 0x1, P1 ;  /* 0x000000130a2b7211 */ /* 0x080fe400008f0cff */
[----:B------:R-:W-:-:S02]  /*04c0*/  LEA.HI.X R39, R16, R19, RZ, 0x1, P0 ;  /* 0x0000001310277211 */ /* 0x000fc400000f0cff */
[-C--:B------:R-:W-:Y:S02]  /*04d0*/  LEA.HI.X R31, R32, R19.reuse, RZ, 0x1, P3 ;  /* 0x00000013201f7211 */ /* 0x080fe400018f0cff */
[-C--:B------:R-:W-:Y:S02]  /*04e0*/  LEA.HI.X R27, R36, R19.reuse, RZ, 0x1, P4 ;  /* 0x00000013241b7211 */ /* 0x080fe400020f0cff */
[----:B------:R-:W-:Y:S02]  /*04f0*/  LEA.HI.X R13, R58, R19, RZ, 0x1, P6 ;  /* 0x000000133a0d7211 */ /* 0x000fe400030f0cff */
[----:B------:R1:W5:Y:S01]  /*0500*/  LDG.E.U16 R19, desc[UR14][R50.64] ;  /* 0x0000000e32137981 */ /* 0x000362000c1e1500 */
[----:B------:R-:W-:Y:S01]  /*0510*/  IMAD.WIDE.U32 R40, R8, 0x2, R40 ;  /* 0x0000000208287825 */ /* 0x000fe200078e0028 */
[----:B0-----:R-:W-:-:S03]  /*0520*/  LEA R52, P0, R5, R2, 0x3 ;  /* 0x0000000205347211 */ /* 0x001fc600078018ff */
[C---:B------:R-:W-:Y:S02]  /*0530*/  IMAD.WIDE.U32 R48, R8.reuse, 0x2, R30 ;  /* 0x0000000208307825 */ /* 0x040fe400078e001e */
[----:B------:R0:W5:Y:S02]  /*0540*/  LDG.E.U16 R31, desc[UR14][R40.64] ;  /* 0x0000000e281f7981 */ /* 0x000164000c1e1500 */
[----:B-1----:R-:W-:-:S04]  /*0550*/  IMAD.WIDE.U32 R50, R8, 0x2, R6 ;  /* 0x0000000208327825 */ /* 0x002fc800078e0006 */
[----:B------:R-:W-:Y:S02]  /*0560*/  IMAD.SHL.U32 R88, R33, 0x80, RZ ;  /* 0x0000008021587824 */ /* 0x000fe400078e00ff */
[C---:B------:R-:W-:Y:S01]  /*0570*/  IMAD.WIDE.U32 R62, R8.reuse, 0x2, R44 ;  /* 0x00000002083e7825 */ /* 0x040fe200078e002c */
[----:B------:R-:W-:Y:S01]  /*0580*/  LEA R54, P1, R37, R2, 0x8 ;  /* 0x0000000225367211 */ /* 0x000fe200078240ff */
[----:B------:R-:W5:Y:S02]  /*0590*/  LDG.E.U16 R34, desc[UR14][R48.64] ;  /* 0x0000000e30227981 */ /* 0x000f64000c1e1500 */
[----:B------:R-:W-:Y:S02]  /*05a0*/  IMAD.SHL.U32 R7, R5, 0x4, RZ ;  /* 0x0000000405077824 */ /* 0x000fe400078e00ff */
[----:B------:R-:W-:-:S03]  /*05b0*/  IMAD.WIDE.U32 R26, R8, 0x2, R26 ;  /* 0x00000002081a7825 */ /* 0x000fc600078e001a */
[-C--:B------:R-:W-:Y:S02]  /*05c0*/  LEA.HI.X R53, R7, R3.reuse, RZ, 0x1, P0 ;  /* 0x0000000307357211 */ /* 0x080fe400000f0cff */
[----:B0-----:R-:W-:Y:S01]  /*05d0*/  LEA R40, P0, R35, R2, 0x8 ;  /* 0x0000000223287211 */ /* 0x001fe200078040ff */
[----:B------:R-:W-:Y:S01]  /*05e0*/  IMAD.WIDE.U32 R12, R8, 0x2, R12 ;  /* 0x00000002080c7825 */ /* 0x000fe200078e000c */
[----:B------:R0:W5:Y:S02]  /*05f0*/  LDG.E.U16 R36, desc[UR14][R26.64] ;  /* 0x0000000e1a247981 */ /* 0x000164000c1e1500 */
[----:B------:R-:W-:Y:S01]  /*0600*/  LEA.HI.X R41, R92, R3, RZ, 0x1, P0 ;  /* 0x000000035c297211 */ /* 0x000fe200000f0cff */
[----:B------:R-:W-:Y:S02]  /*0610*/  IMAD.WIDE.U32 R44, R8, 0x2, R38 ;  /* 0x00000002082c7825 */ /* 0x000fe400078e0026 */
[----:B------:R1:W5:Y:S02]  /*0620*/  LDG.E.U16 R39, desc[UR14][R12.64] ;  /* 0x0000000e0c277981 */ /* 0x000364000c1e1500 */
[----:B------:R-:W-:-:S02]  /*0630*/  IMAD.SHL.U32 R90, R37, 0x80, RZ ;  /* 0x00000080255a7824 */ /* 0x000fc400078e00ff */
[----:B------:R-:W-:Y:S01]  /*0640*/  IMAD.SHL.U32 R6, R29, 0x80, RZ ;  /* 0x000000801d067824 */ /* 0x000fe200078e00ff */
[-C--:B0-----:R-:W-:Y:S01]  /*0650*/  LEA R26, P0, R33, R2.reuse, 0x8 ;  /* 0x00000002211a7211 */ /* 0x081fe200078040ff */
[----:B------:R-:W-:Y:S01]  /*0660*/  IMAD.SHL.U32 R0, R15, 0x80, RZ ;  /* 0x000000800f007824 */ /* 0x000fe200078e00ff */
[-C--:B------:R-:W-:Y:S01]  /*0670*/  LEA R10, P2, R11, R2.reuse, 0x8 ;  /* 0x000000020b0a7211 */ /* 0x080fe200078440ff */
[----:B------:R-:W-:Y:S01]  /*0680*/  IMAD.SHL.U32 R4, R17, 0x80, RZ ;  /* 0x0000008011047824 */ /* 0x000fe200078e00ff */
[-C--:B------:R-:W-:Y:S01]  /*0690*/  LEA.HI.X R27, R88, R3.reuse, RZ, 0x1, P0 ;  /* 0x00000003581b7211 */ /* 0x080fe200000f0cff */
[----:B------:R-:W-:Y:S01]  /*06a0*/  IMAD.WIDE.U32 R42, R8, 0x2, R42 ;  /* 0x00000002082a7825 */ /* 0x000fe200078e002a */
[-C--:B-1----:R-:W-:Y:S01]  /*06b0*/  LEA R12, P0, R29, R2.reuse, 0x8 ;  /* 0x000000021d0c7211 */ /* 0x082fe200078040ff */
[----:B------:R-:W5:Y:S01]  /*06c0*/  LDG.E.U16 R32, desc[UR14][R44.64] ;  /* 0x0000000e2c207981 */ /* 0x000f62000c1e1500 */
[-C--:B------:R-:W-:Y:S02]  /*06d0*/  LEA.HI.X R55, R90, R3.reuse, RZ, 0x1, P1 ;  /* 0x000000035a377211 */ /* 0x080fe400008f0cff */
[-C--:B------:R-:W-:Y:S01]  /*06e0*/  LEA.HI.X R13, R6, R3.reuse, RZ, 0x1, P0 ;  /* 0x00000003060d7211 */ /* 0x080fe200000f0cff */
[----:B------:R-:W-:Y:S01]  /*06f0*/  IMAD.WIDE.U32 R48, R8, 0x2, R52 ;  /* 0x0000000208307825 */ /* 0x000fe200078e0034 */
[-C--:B------:R-:W-:Y:S01]  /*0700*/  LEA R14, P1, R15, R2.reuse, 0x8 ;  /* 0x000000020f0e7211 */ /* 0x080fe200078240ff */
[----:B------:R-:W5:Y:S01]  /*0710*/  LDG.E.U16 R30, desc[UR14][R42.64] ;  /* 0x0000000e2a1e7981 */ /* 0x000f62000c1e1500 */
[----:B------:R-:W-:Y:S01]  /*0720*/  LEA R16, P0, R17, R2, 0x8 ;  /* 0x0000000211107211 */ /* 0x000fe200078040ff */
[----:B------:R-:W-:Y:S01]  /*0730*/  IMAD.SHL.U32 R2, R11, 0x80, RZ ;  /* 0x000000800b027824 */ /* 0x000fe200078e00ff */
[-C--:B------:R-:W-:Y:S01]  /*0740*/  LEA.HI.X R15, R0, R3.reuse, RZ, 0x1, P1 ;  /* 0x00000003000f7211 */ /* 0x080fe200008f0cff */
[----:B------:R-:W-:Y:S01]  /*0750*/  IMAD.WIDE.U32 R58, R8, 0x2, R22 ;  /* 0x00000002083a7825 */ /* 0x000fe200078e0016 */
[-C--:B------:R-:W-:Y:S01]  /*0760*/  LEA.HI.X R17, R4, R3.reuse, RZ, 0x1, P0 ;  /* 0x0000000304117211 */ /* 0x080fe200000f0cff */
[----:B------:R-:W5:Y:S01]  /*0770*/  LDG.E.U16 R38, desc[UR14][R50.64] ;  /* 0x0000000e32267981 */ /* 0x000f62000c1e1500 */
[----:B------:R-:W-:Y:S01]  /*0780*/  LEA.HI.X R11, R2, R3, RZ, 0x1, P2 ;  /* 0x00000003020b7211 */ /* 0x000fe200010f0cff */
[----:B------:R-:W-:-:S02]  /*0790*/  IMAD.WIDE.U32 R60, R8, 0x2, R24 ;  /* 0x00000002083c7825 */ /* 0x000fc400078e0018 */
[----:B------:R-:W5:Y:S02]  /*07a0*/  LDG.E.U16 R37, desc[UR14][R48.64] ;  /* 0x0000000e30257981 */ /* 0x000f64000c1e1500 */
[C---:B------:R-:W-:Y:S02]  /*07b0*/  IMAD.WIDE.U32 R46, R8.reuse, 0x2, R46 ;  /* 0x00000002082e7825 */ /* 0x040fe400078e002e */
[----:B------:R-:W5:Y:S02]  /*07c0*/  LDG.E.U16 R35, desc[UR14][R48.64+0x40] ;  /* 0x0000400e30237981 */ /* 0x000f64000c1e1500 */
[C---:B------:R-:W-:Y:S02]  /*07d0*/  IMAD.WIDE.U32 R52, R8.reuse, 0x2, R40 ;  /* 0x0000000208347825 */ /* 0x040fe400078e0028 */
[----:B------:R-:W5:Y:S02]  /*07e0*/  LDG.E.U16 R33, desc[UR14][R48.64+0x80] ;  /* 0x0000800e30217981 */ /* 0x000f64000c1e1500 */
        /* <DEDUP_REMOVED lines=10> */
[----:B------:R-:W-:Y:S02]  /*0890*/  IMAD.WIDE.U32 R10, R8, 0x2, R10 ;  /* 0x00000002080a7825 */ /* 0x000fe400078e000a */
[----:B------:R-:W5:Y:S04]  /*08a0*/  LDG.E.U16 R28, desc[UR14][R46.64] ;  /* 0x0000000e2e1c7981 */ /* 0x000f68000c1e1500 */
        /* <DEDUP_REMOVED lines=19> */
[----:B------:R0:W5:Y:S04]  /*09e0*/  LDG.E.U16 R57, desc[UR14][R14.64+0xc0] ;  /* 0x0000c00e0e397981 */ /* 0x000168000c1e1500 */
[----:B------:R-:W5:Y:S04]  /*09f0*/  LDG.E.U16 R58, desc[UR14][R16.64] ;  /* 0x0000000e103a7981 */ /* 0x000f68000c1e1500 */
[----:B------:R-:W5:Y:S04]  /*0a00*/  LDG.E.U16 R59, desc[UR14][R16.64+0x40] ;  /* 0x0000400e103b7981 */ /* 0x000f68000c1e1500 */
[----:B------:R-:W5:Y:S04]  /*0a10*/  LDG.E.U16 R60, desc[UR14][R16.64+0x80] ;  /* 0x0000800e103c7981 */ /* 0x000f68000c1e1500 */
[----:B------:R-:W5:Y:S04]  /*0a20*/  LDG.E.U16 R12, desc[UR14][R16.64+0xc0] ;  /* 0x0000c00e100c7981 */ /* 0x000f68000c1e1500 */
[----:B------:R-:W5:Y:S04]  /*0a30*/  LDG.E.U16 R13, desc[UR14][R10.64] ;  /* 0x0000000e0a0d7981 */ /* 0x000f68000c1e1500 */
[----:B------:R-:W5:Y:S04]  /*0a40*/  LDG.E.U16 R89, desc[UR14][R10.64+0x40] ;  /* 0x0000400e0a597981 */ /* 0x000f68000c1e1500 */
[----:B------:R-:W5:Y:S04]  /*0a50*/  LDG.E.U16 R91, desc[UR14][R10.64+0x80] ;  /* 0x0000800e0a5b7981 */ /* 0x000f68000c1e1500 */
[----:B------:R1:W5:Y:S01]  /*0a60*/  LDG.E.U16 R93, desc[UR14][R10.64+0xc0] ;  /* 0x0000c00e0a5d7981 */ /* 0x000362000c1e1500 */
[----:B------:R-:W1:Y:S01]  /*0a70*/  S2UR UR13, SR_CgaCtaId ;  /* 0x00000000000d79c3 */ /* 0x000e620000008800 */
[----:B0-----:R-:W-:Y:S01]  /*0a80*/  SHF.R.S32.HI R14, RZ, 0x6, R9 ;  /* 0x00000006ff0e7819 */ /* 0x001fe20000011409 */
[----:B------:R-:W-:-:S03]  /*0a90*/  IMAD.SHL.U32 R3, R9, 0x20, RZ ;  /* 0x0000002009037824 */ /* 0x000fc600078e00ff */
[----:B------:R-:W-:Y:S02]  /*0aa0*/  SGXT R14, R14, 0x1 ;  /* 0x000000010e0e781a */ /* 0x000fe40000000200 */
[----:B------:R-:W-:Y:S01]  /*0ab0*/  LOP3.LUT R15, R3, 0x60, RZ, 0xc0, !PT ;  /* 0x00000060030f7812 */ /* 0x000fe200078ec0ff */
[C---:B------:R-:W-:Y:S01]  /*0ac0*/  IMAD.SHL.U32 R3, R9.reuse, 0x2, RZ ;  /* 0x0000000209037824 */ /* 0x040fe200078e00ff */
[----:B------:R-:W-:Y:S01]  /*0ad0*/  LOP3.LUT R14, R14, 0x90, RZ, 0xc0, !PT ;  /* 0x000000900e0e7812 */ /* 0x000fe200078ec0ff */
[C---:B------:R-:W-:Y:S01]  /*0ae0*/  IMAD.SHL.U32 R61, R9.reuse, 0x100, RZ ;  /* 0x00000100093d7824 */ /* 0x040fe200078e00ff */
[C---:B-1----:R-:W-:Y:S01]  /*0af0*/  LOP3.LUT R11, R9.reuse, 0x40, RZ, 0xc0, !PT ;  /* 0x00000040090b7812 */ /* 0x042fe200078ec0ff */
[----:B------:R-:W-:Y:S01]  /*0b00*/  IMAD.SHL.U32 R62, R9, 0x10, RZ ;  /* 0x00000010093e7824 */ /* 0x000fe200078e00ff */
[----:B------:R-:W-:Y:S02]  /*0b10*/  LOP3.LUT R14, R14, 0x7e, R3, 0x78, !PT ;  /* 0x0000007e0e0e7812 */ /* 0x000fe400078e7803 */
[----:B------:R-:W-:Y:S01]  /*0b20*/  SHF.R.S32.HI R3, RZ, 0x2, R9 ;  /* 0x00000002ff037819 */ /* 0x000fe20000011409 */
[----:B------:R-:W-:Y:S01]  /*0b30*/  IMAD R8, R8, 0x2, R7 ;  /* 0x0000000208087824 */ /* 0x000fe200078e0207 */
[----:B------:R-:W-:-:S02]  /*0b40*/  LOP3.LUT R61, R61, 0x1800, RZ, 0xc0, !PT ;  /* 0x000018003d3d7812 */ /* 0x000fc400078ec0ff */
[----:B------:R-:W-:Y:S01]  /*0b50*/  SHF.R.S32.HI R9, RZ, 0x5, R9 ;  /* 0x00000005ff097819 */ /* 0x000fe20000011409 */
[----:B------:R-:W-:Y:S01]  /*0b60*/  UMOV UR4, 0x400 ;  /* 0x0000040000047882 */ /* 0x000fe20000000000 */
[----:B------:R-:W-:Y:S02]  /*0b70*/  SHF.R.U32.HI R5, RZ, 0x1, R5 ;  /* 0x00000001ff057819 */ /* 0x000fe40000011605 */
[--C-:B------:R-:W-:Y:S01]  /*0b80*/  LOP3.LUT R10, R15, 0x780, R62.reuse, 0xf8, !PT ;  /* 0x000007800f0a7812 */ /* 0x100fe200078ef83e */
[----:B------:R-:W-:Y:S01]  /*0b90*/  ULEA UR13, UR13, UR4, 0x18 ;  /* 0x000000040d0d7291 */ /* 0x000fe2000f8ec03f */
[----:B------:R-:W-:Y:S02]  /*0ba0*/  SGXT R3, R3, 0x1 ;  /* 0x000000010303781a */ /* 0x000fe40000000200 */
[----:B------:R-:W-:Y:S02]  /*0bb0*/  LOP3.LUT R62, R61, 0x70, R62, 0xf8, !PT ;  /* 0x000000703d3e7812 */ /* 0x000fe400078ef83e */
[----:B------:R-:W-:-:S02]  /*0bc0*/  SGXT R9, R9, 0x1 ;  /* 0x000000010909781a */ /* 0x000fc40000000200 */
[----:B------:R-:W-:Y:S02]  /*0bd0*/  LOP3.LUT R8, R8, R5, RZ, 0x3c, !PT ;  /* 0x0000000508087212 */ /* 0x000fe400078e3cff */
[----:B------:R-:W-:Y:S02]  /*0be0*/  LOP3.LUT R5, R10, 0x2010, R3, 0xf8, !PT ;  /* 0x000020100a057812 */ /* 0x000fe400078ef803 */
[----:B------:R-:W-:Y:S02]  /*0bf0*/  LOP3.LUT R3, R62, 0x2010, R9, 0x78, !PT ;  /* 0x000020103e037812 */ /* 0x000fe400078e7809 */
[----:B------:R-:W-:Y:S01]  /*0c00*/  LOP3.LUT R9, R14, 0x20, RZ, 0x3c, !PT ;  /* 0x000000200e097812 */ /* 0x000fe200078e3cff */
[----:B--2---:R-:W-:Y:S01]  /*0c10*/  STS.U16 [R14+UR13+0x2600], R20 ;  /* 0x002600140e007988 */ /* 0x004fe2000800040d */
[----:B------:R-:W-:-:S03]  /*0c20*/  UIADD3 UR4, UR13, 0x2000, URZ ;  /* 0x000020000d047890 */ /* 0x000fc6000fffe03f */
[----:B---3--:R-:W-:Y:S01]  /*0c30*/  STS.U16 [R14+UR13+0x2000], R21 ;  /* 0x002000150e007988 */ /* 0x008fe2000800040d */
[----:B------:R-:W-:-:S03]  /*0c40*/  USHF.R.U32.HI UR6, URZ, 0x4, UR13 ;  /* 0x000000043f067899 */ /* 0x000fc6000801160d */
[----:B----4-:R-:W-:Y:S04]  /*0c50*/  STS.U16 [R14+UR13+0x2200], R18 ;  /* 0x002200120e007988 */ /* 0x010fe8000800040d */
[----:B-----5:R-:W-:Y:S01]  /*0c60*/  STS.U16 [R14+UR13+0x2400], R19 ;  /* 0x002400130e007988 */ /* 0x020fe2000800040d */
[----:B------:R-:W-:Y:S02]  /*0c70*/  USHF.R.U32.HI UR4, URZ, 0x4, UR4 ;  /* 0x000000043f047899 */ /* 0x000fe40008011604 */
[----:B------:R-:W-:Y:S02]  /*0c80*/  USGXT.U32 UR6, UR6, 0xe ;  /* 0x0000000e0606789a */ /* 0x000fe40008000000 */
[----:B------:R-:W-:Y:S02]  /*0c90*/  USGXT.U32 UR4, UR4, 0xe ;  /* 0x0000000e0404789a */ /* 0x000fe40008000000 */
[----:B------:R-:W-:Y:S01]  /*0ca0*/  ULOP3.LUT UR8, UR6, 0x1000000, URZ, 0xfc, !UPT ;  /* 0x0100000006087892 */ /* 0x000fe2000f8efc3f */
[----:B------:R-:W-:Y:S01]  /*0cb0*/  UMOV UR17, 0x80000020 ;  /* 0x8000002000117882 */ /* 0x000fe20000000000 */
[----:B------:R-:W-:-:S03]  /*0cc0*/  UMOV UR19, 0x40000040 ;  /* 0x4000004000137882 */ /* 0x000fc60000000000 */
[----:B------:R-:W-:Y:S02]  /*0cd0*/  UMOV UR16, UR4 ;  /* 0x0000000400107c82 */ /* 0x000fe40008000000 */
[----:B------:R-:W-:Y:S01]  /*0ce0*/  UMOV UR18, UR8 ;  /* 0x0000000800127c82 */ /* 0x000fe20008000000 */
[----:B------:R-:W-:Y:S04]  /*0cf0*/  STS.U16 [R14+UR13+0x2800], R23 ;  /* 0x002800170e007988 */ /* 0x000fe8000800040d */
        /* <DEDUP_REMOVED lines=11> */
[----:B------:R-:W-:Y:S04]  /*0db0*/  STS.U16 [R8+UR13], R37 ;  /* 0x0000002508007988 */ /* 0x000fe8000800040d */
        /* <DEDUP_REMOVED lines=25> */
[----:B------:R0:W-:Y:S04]  /*0f50*/  STS.U16 [R8+UR13+0x1c00], R60 ;  /* 0x001c003c08007988 */ /* 0x0001e8000800040d */
[----:B------:R-:W-:Y:S04]  /*0f60*/  STS.U16 [R8+UR13+0x1c40], R12 ;  /* 0x001c400c08007988 */ /* 0x000fe8000800040d */
[----:B------:R-:W-:Y:S04]  /*0f70*/  STS.U16 [R8+UR13+0xe40], R13 ;  /* 0x000e400d08007988 */ /* 0x000fe8000800040d */
[----:B------:R1:W-:Y:S04]  /*0f80*/  STS.U16 [R8+UR13+0xe00], R89 ;  /* 0x000e005908007988 */ /* 0x0003e8000800040d */
[----:B------:R-:W-:Y:S04]  /*0f90*/  STS.U16 [R8+UR13+0x1e40], R91 ;  /* 0x001e405b08007988 */ /* 0x000fe8000800040d */
[----:B------:R2:W-:Y:S01]  /*0fa0*/  STS.U16 [R8+UR13+0x1e00], R93 ;  /* 0x001e005d08007988 */ /* 0x0005e2000800040d */
[----:B------:R-:W-:Y:S06]  /*0fb0*/  BAR.SYNC.DEFER_BLOCKING 0x0 ;  /* 0x0000000000007b1d */ /* 0x000fec0000010000 */
[----:B0-----:R-:W-:-:S06]  /*0fc0*/  WARPGROUP.ARRIVE ;  /* 0x00000000000079c5 */ /* 0x001fcc0000000000 */
[----:B------:R-:W-:Y:S01]  /*0fd0*/  HGMMA.64x128x16.F32 R24, gdesc[UR16].tnspB, RZ, !UPT ;  /* 0x41e00000101879f0 */ /* 0x000fe2000c7008ff */
[----:B------:R-:W-:Y:S01]  /*0fe0*/  UMOV UR8, 0xfffffffe ;  /* 0xfffffffe00087882 */ /* 0x000fe20000000000 */
[----:B------:R-:W-:Y:S01]  /*0ff0*/  UMOV UR9, 0x7fffffdf ;  /* 0x7fffffdf00097882 */ /* 0x000fe20000000000 */
[----:B------:R-:W-:Y:S01]  /*1000*/  UMOV UR10, 0x1000080 ;  /* 0x01000080000a7882 */ /* 0x000fe20000000000 */
[----:B------:R-:W-:Y:S01]  /*1010*/  UMOV UR11, 0x40000040 ;  /* 0x40000040000b7882 */ /* 0x000fe20000000000 */
[----:B------:R-:W-:Y:S01]  /*1020*/  UMOV UR7, URZ ;  /* 0x0000003f00077c82 */ /* 0x000fe20008000000 */
[----:B------:R-:W-:Y:S01]  /*1030*/  UMOV UR5, URZ ;  /* 0x0000003f00057c82 */ /* 0x000fe20008000000 */
[----:B------:R-:W-:Y:S02]  /*1040*/  UIADD3.64 UR6, UR6, UR10, URZ ;  /* 0x0000000a06067297 */ /* 0x000fe4000fffe03f */
[----:B------:R-:W-:-:S09]  /*1050*/  UIADD3.64 UR4, UR4, -UR8, URZ ;  /* 0x8000000804047297 */ /* 0x000fd2000fffe03f */
[----:B------:R-:W-:Y:S01]  /*1060*/  HGMMA.64x128x16.F32 R24, gdesc[UR4].tnspB, R24, gsb0 ;  /* 0x41e00000041879f0 */ /* 0x000fe20008000818 */
[----:B------:R-:W-:Y:S02]  /*1070*/  R2UR UR12, R11 ;  /* 0x000000000b0c72ca */ /* 0x000fe400000e0000 */
[----:B-1----:R-:W-:-:S11]  /*1080*/  LOP3.LUT R89, R5, 0x10, RZ, 0x3c, !PT ;  /* 0x0000001005597812 */ /* 0x002fd600078e3cff */
[----:B------:R-:W-:Y:S01]  /*1090*/  ULEA UR12, UR12, UR13, 0x1 ;  /* 0x0000000d0c0c7291 */ /* 0x000fe2000f8e083f */
[----:B------:R-:W-:Y:S02]  /*10a0*/  WARPGROUP.DEPBAR.LE gsb0, 0x0 ;  /* 0x00008000000079c5 */ /* 0x000fe40000010000 */
[----:B------:R-:W-:Y:S02]  /*10b0*/  IMAD.MOV.U32 R16, RZ, RZ, R24 ;  /* 0x000000ffff107224 */ /* 0x000fe400078e0018 */
[----:B------:R-:W-:Y:S02]  /*10c0*/  IMAD.MOV.U32 R17, RZ, RZ, R26 ;  /* 0x000000ffff117224 */ /* 0x000fe400078e001a */
[----:B------:R-:W-:Y:S02]  /*10d0*/  IMAD.MOV.U32 R18, RZ, RZ, R40 ;  /* 0x000000ffff127224 */ /* 0x000fe400078e0028 */
[----:B------:R-:W-:Y:S01]  /*10e0*/  IMAD.MOV.U32 R19, RZ, RZ, R42 ;  /* 0x000000ffff137224 */ /* 0x000fe200078e002a */
[----:B------:R-:W-:Y:S01]  /*10f0*/  BAR.SYNC.DEFER_BLOCKING 0x0 ;  /* 0x0000000000007b1d */ /* 0x000fe20000010000 */
[----:B------:R-:W-:-:S02]  /*1100*/  IMAD.MOV.U32 R20, RZ, RZ, R28 ;  /* 0x000000ffff147224 */ /* 0x000fc400078e001c */
[----:B------:R-:W-:Y:S02]  /*1110*/  IMAD.MOV.U32 R21, RZ, RZ, R30 ;  /* 0x000000ffff157224 */ /* 0x000fe400078e001e */
[----:B------:R-:W-:Y:S02]  /*1120*/  IMAD.MOV.U32 R22, RZ, RZ, R44 ;  /* 0x000000ffff167224 */ /* 0x000fe400078e002c */
[----:B------:R-:W-:Y:S02]  /*1130*/  IMAD.MOV.U32 R23, RZ, RZ, R46 ;  /* 0x000000ffff177224 */ /* 0x000fe400078e002e */
[----:B--2---:R-:W-:Y:S02]  /*1140*/  IMAD.MOV.U32 R8, RZ, RZ, R32 ;  /* 0x000000ffff087224 */ /* 0x004fe400078e0020 */
[----:B------:R-:W-:Y:S02]  /*1150*/  IMAD.MOV.U32 R9, RZ, RZ, R34 ;  /* 0x000000ffff097224 */ /* 0x000fe400078e0022 */
[----:B------:R-:W-:-:S02]  /*1160*/  IMAD.MOV.U32 R10, RZ, RZ, R48 ;  /* 0x000000ffff0a7224 */ /* 0x000fc400078e0030 */
[----:B------:R-:W-:Y:S02]  /*1170*/  IMAD.MOV.U32 R11, RZ, RZ, R50 ;  /* 0x000000ffff0b7224 */ /* 0x000fe400078e0032 */
[----:B------:R-:W-:Y:S02]  /*1180*/  IMAD.MOV.U32 R12, RZ, RZ, R36 ;  /* 0x000000ffff0c7224 */ /* 0x000fe400078e0024 */
[----:B------:R-:W-:Y:S02]  /*1190*/  IMAD.MOV.U32 R13, RZ, RZ, R38 ;  /* 0x000000ffff0d7224 */ /* 0x000fe400078e0026 */
[----:B------:R-:W-:Y:S02]  /*11a0*/  IMAD.MOV.U32 R14, RZ, RZ, R52 ;  /* 0x000000ffff0e7224 */ /* 0x000fe400078e0034 */
[----:B------:R-:W-:Y:S01]  /*11b0*/  IMAD.MOV.U32 R15, RZ, RZ, R54 ;  /* 0x000000ffff0f7224 */ /* 0x000fe200078e0036 */
[----:B------:R0:W-:Y:S01]  /*11c0*/  STS.128 [R5+UR13], R16 ;  /* 0x0000001005007988 */ /* 0x0001e20008000c0d */
[----:B------:R-:W-:-:S03]  /*11d0*/  IMAD.MOV.U32 R24, RZ, RZ, R33 ;  /* 0x000000ffff187224 */ /* 0x000fc600078e0021 */
[----:B------:R1:W-:Y:S01]  /*11e0*/  STS.128 [R5+UR13+0x800], R20 ;  /* 0x0008001405007988 */ /* 0x0003e20008000c0d */
[----:B------:R-:W-:Y:S02]  /*11f0*/  IMAD.MOV.U32 R26, RZ, RZ, R49 ;  /* 0x000000ffff1a7224 */ /* 0x000fe400078e0031 */
[----:B------:R-:W-:Y:S02]  /*1200*/  IMAD.MOV.U32 R28, RZ, RZ, R37 ;  /* 0x000000ffff1c7224 */ /* 0x000fe400078e0025 */
[----:B------:R-:W-:Y:S01]  /*1210*/  IMAD.MOV.U32 R30, RZ, RZ, R53 ;  /* 0x000000ffff1e7224 */ /* 0x000fe200078e0035 */
[----:B------:R-:W-:Y:S01]  /*1220*/  STS.128 [R5+UR13+0x1000], R8 ;  /* 0x0010000805007988 */ /* 0x000fe20008000c0d */
[----:B0-----:R-:W-:Y:S02]  /*1230*/  IMAD.MOV.U32 R16, RZ, RZ, R25 ;  /* 0x000000ffff107224 */ /* 0x001fe400078e0019 */
[----:B------:R-:W-:Y:S02]  /*1240*/  IMAD.MOV.U32 R17, RZ, RZ, R27 ;  /* 0x000000ffff117224 */ /* 0x000fe400078e001b */
[----:B-1----:R-:W-:Y:S01]  /*1250*/  IMAD.MOV.U32 R20, RZ, RZ, R29 ;  /* 0x000000ffff147224 */ /* 0x002fe200078e001d */
[----:B------:R-:W-:Y:S01]  /*1260*/  MOV R22, R45 ;  /* 0x0000002d00167202 */ /* 0x000fe20000000f00 */
[----:B------:R-:W-:-:S02]  /*1270*/  IMAD.MOV.U32 R21, RZ, RZ, R31 ;  /* 0x000000ffff157224 */ /* 0x000fc400078e001f */
[----:B------:R-:W-:Y:S02]  /*1280*/  IMAD.MOV.U32 R18, RZ, RZ, R41 ;  /* 0x000000ffff127224 */ /* 0x000fe400078e0029 */
[----:B------:R-:W-:Y:S02]  /*1290*/  IMAD.MOV.U32 R19, RZ, RZ, R43 ;  /* 0x000000ffff137224 */ /* 0x000fe400078e002b */
[----:B------:R-:W-:Y:S02]  /*12a0*/  IMAD.MOV.U32 R23, RZ, RZ, R47 ;  /* 0x000000ffff177224 */ /* 0x000fe400078e002f */
[----:B------:R-:W-:Y:S02]  /*12b0*/  IMAD.MOV.U32 R25, RZ, RZ, R35 ;  /* 0x000000ffff197224 */ /* 0x000fe400078e0023 */
[----:B------:R-:W-:Y:S02]  /*12c0*/  IMAD.MOV.U32 R27, RZ, RZ, R51 ;  /* 0x000000ffff1b7224 */ /* 0x000fe400078e0033 */
[----:B------:R-:W-:-:S02]  /*12d0*/  IMAD.MOV.U32 R29, RZ, RZ, R39 ;  /* 0x000000ffff1d7224 */ /* 0x000fc400078e0027 */
[----:B------:R-:W-:Y:S01]  /*12e0*/  IMAD.MOV.U32 R31, RZ, RZ, R55 ;  /* 0x000000ffff1f7224 */ /* 0x000fe200078e0037 */
[----:B------:R-:W-:Y:S04]  /*12f0*/  STS.128 [R5+UR13+0x1800], R12 ;  /* 0x0018000c05007988 */ /* 0x000fe80008000c0d */
[----:B------:R-:W-:Y:S04]  /*1300*/  STS.128 [R89+UR13], R16 ;  /* 0x0000001059007988 */ /* 0x000fe80008000c0d */
[----:B------:R-:W-:Y:S04]  /*1310*/  STS.128 [R89+UR13+0x800], R20 ;  /* 0x0008001459007988 */ /* 0x000fe80008000c0d */
[----:B------:R-:W-:Y:S04]  /*1320*/  STS.128 [R89+UR13+0x1000], R24 ;  /* 0x0010001859007988 */ /* 0x000fe80008000c0d */
[----:B------:R-:W-:Y:S01]  /*1330*/  STS.128 [R89+UR13+0x1800], R28 ;  /* 0x0018001c59007988 */ /* 0x000fe20008000c0d */
[----:B------:R-:W-:Y:S01]  /*1340*/  BAR.SYNC.DEFER_BLOCKING 0x0 ;  /* 0x0000000000007b1d */ /* 0x000fe20000010000 */
[----:B------:R-:W-:-:S02]  /*1350*/  IMAD.MOV.U32 R40, RZ, RZ, R56 ;  /* 0x000000ffff287224 */ /* 0x000fc400078e0038 */
[----:B------:R-:W-:-:S03]  /*1360*/  IMAD.MOV.U32 R41, RZ, RZ, R58 ;  /* 0x000000ffff297224 */ /* 0x000fc600078e003a */
[----:B------:R-:W-:Y:S04]  /*1370*/  LDS.128 R8, [R3+UR12] ;  /* 0x0000000c03087984 */ /* 0x000fe80008000c00 */
[----:B------:R-:W-:Y:S04]  /*1380*/  LDS.128 R12, [R3+UR12+0x100] ;  /* 0x0001000c030c7984 */ /* 0x000fe80008000c00 */
[----:B------:R-:W-:Y:S04]  /*1390*/  LDS.128 R16, [R3+UR12+0x200] ;  /* 0x0002000c03107984 */ /* 0x000fe80008000c00 */
[----:B------:R-:W-:Y:S04]  /*13a0*/  LDS.128 R20, [R3+UR12+0x300] ;  /* 0x0003000c03147984 */ /* 0x000fe80008000c00 */
[----:B------:R-:W-:Y:S04]  /*13b0*/  LDS.128 R24, [R3+UR12+0x400] ;  /* 0x0004000c03187984 */ /* 0x000fe80008000c00 */
[----:B------:R-:W-:Y:S04]  /*13c0*/  LDS.128 R28, [R3+UR12+0x500] ;  /* 0x0005000c031c7984 */ /* 0x000fe80008000c00 */
[----:B------:R-:W-:Y:S04]  /*13d0*/  LDS.128 R32, [R3+UR12+0x600] ;  /* 0x0006000c03207984 */ /* 0x000fe80008000c00 */
[----:B------:R-:W-:Y:S01]  /*13e0*/  LDS.128 R36, [R3+UR12+0x700] ;  /* 0x0007000c03247984 */ /* 0x000fe20008000c00 */
[----:B------:R-:W-:-:S02]  /*13f0*/  IMAD.MOV.U32 R42, RZ, RZ, R72 ;  /* 0x000000ffff2a7224 */ /* 0x000fc400078e0048 */
[----:B------:R-:W-:Y:S01]  /*1400*/  IMAD.MOV.U32 R43, RZ, RZ, R74 ;  /* 0x000000ffff2b7224 */ /* 0x000fe200078e004a */
[----:B------:R-:W-:Y:S01]  /*1410*/  BAR.SYNC.DEFER_BLOCKING 0x0 ;  /* 0x0000000000007b1d */ /* 0x000fe20000010000 */
[----:B------:R-:W-:Y:S02]  /*1420*/  IMAD.MOV.U32 R44, RZ, RZ, R60 ;  /* 0x000000ffff2c7224 */ /* 0x000fe400078e003c */
[----:B------:R-:W-:Y:S02]  /*1430*/  IMAD.MOV.U32 R45, RZ, RZ, R62 ;  /* 0x000000ffff2d7224 */ /* 0x000fe400078e003e */
[----:B------:R-:W-:Y:S02]  /*1440*/  IMAD.MOV.U32 R46, RZ, RZ, R76 ;  /* 0x000000ffff2e7224 */ /* 0x000fe400078e004c */
[----:B------:R-:W-:Y:S02]  /*1450*/  IMAD.MOV.U32 R47, RZ, RZ, R78 ;  /* 0x000000ffff2f7224 */ /* 0x000fe400078e004e */
[----:B------:R-:W-:-:S02]  /*1460*/  IMAD.MOV.U32 R48, RZ, RZ, R64 ;  /* 0x000000ffff307224 */ /* 0x000fc400078e0040 */
[----:B------:R-:W-:Y:S02]  /*1470*/  IMAD.MOV.U32 R49, RZ, RZ, R66 ;  /* 0x000000ffff317224 */ /* 0x000fe400078e0042 */
        /* <DEDUP_REMOVED lines=9> */
[----:B------:R-:W-:Y:S01]  /*1510*/  IMAD.MOV.U32 R58, RZ, RZ, R85 ;  /* 0x000000ffff3a7224 */ /* 0x000fe200078e0055 */
[----:B------:R2:W-:Y:S01]  /*1520*/  STS.128 [R5+UR13+0x1000], R48 ;  /* 0x0010003005007988 */ /* 0x0005e20008000c0d */
[----:B0-----:R-:W-:Y:S02]  /*1530*/  IMAD.MOV.U32 R40, RZ, RZ, R68 ;  /* 0x000000ffff287224 */ /* 0x001fe400078e0044 */
[----:B------:R-:W-:Y:S02]  /*1540*/  IMAD.MOV.U32 R41, RZ, RZ, R70 ;  /* 0x000000ffff297224 */ /* 0x000fe400078e0046 */
[----:B------:R-:W-:Y:S01]  /*1550*/  IMAD.MOV.U32 R42, RZ, RZ, R84 ;  /* 0x000000ffff2a7224 */ /* 0x000fe200078e0054 */
[----:B-1----:R-:W-:Y:S01]  /*1560*/  MOV R44, R57 ;  /* 0x00000039002c7202 */ /* 0x002fe20000000f00 */
        /* <DEDUP_REMOVED lines=8> */
[----:B------:R-:W-:Y:S01]  /*15f0*/  IMAD.MOV.U32 R57, RZ, RZ, R71 ;  /* 0x000000ffff397224 */ /* 0x000fe200078e0047 */
[----:B------:R0:W-:Y:S01]  /*1600*/  STS.128 [R5+UR13+0x1800], R40 ;  /* 0x0018002805007988 */ /* 0x0001e20008000c0d */
[----:B------:R-:W-:Y:S01]  /*1610*/  IMAD.MOV.U32 R59, RZ, RZ, R87 ;  /* 0x000000ffff3b7224 */ /* 0x000fe200078e0057 */
[----:B------:R-:W1:Y:S02]  /*1620*/  LDC.64 R74, c[0x0][0x220] ;  /* 0x00008800ff4a7b82 */ /* 0x000e640000000a00 */
[----:B------:R-:W-:Y:S04]  /*1630*/  STS.128 [R89+UR13], R44 ;  /* 0x0000002c59007988 */ /* 0x000fe80008000c0d */
[----:B------:R-:W-:Y:S04]  /*1640*/  STS.128 [R89+UR13+0x800], R52 ;  /* 0x0008003459007988 */ /* 0x000fe80008000c0d */
[----:B------:R-:W-:Y:S04]  /*1650*/  STS.128 [R89+UR13+0x1000], R48 ;  /* 0x0010003059007988 */ /* 0x000fe80008000c0d */
[----:B------:R2:W-:Y:S01]  /*1660*/  STS.128 [R89+UR13+0x1800], R56 ;  /* 0x0018003859007988 */ /* 0x0005e20008000c0d */
[----:B------:R-:W-:Y:S06]  /*1670*/  BAR.SYNC.DEFER_BLOCKING 0x0 ;  /* 0x0000000000007b1d */ /* 0x000fec0000010000 */
[----:B------:R-:W3:Y:S01]  /*1680*/  S2R R72, SR_TID.X ;  /* 0x0000000000487919 */ /* 0x000ee20000002100 */
[----:B------:R-:W4:Y:S04]  /*1690*/  LDS.128 R64, [R3+UR12] ;  /* 0x0000000c03407984 */ /* 0x000f280008000c00 */
[----:B------:R-:W5:Y:S01]  /*16a0*/  LDS.128 R60, [R3+UR12+0x100] ;  /* 0x0001000c033c7984 */ /* 0x000f620008000c00 */
[----:B---3--:R-:W-:-:S02]  /*16b0*/  SHF.R.U32.HI R68, RZ, 0x5, R72 ;  /* 0x00000005ff447819 */ /* 0x008fc40000011648 */
[----:B------:R-:W-:Y:S02]  /*16c0*/  LOP3.LUT R69, R72, 0x60, RZ, 0xc0, !PT ;  /* 0x0000006048457812 */ /* 0x000fe400078ec0ff */
[----:B0-----:R-:W-:Y:S02]  /*16d0*/  SGXT.U32 R5, R68, 0x2 ;  /* 0x000000024405781a */ /* 0x001fe40000000000 */
[----:B-1----:R-:W-:Y:S02]  /*16e0*/  LEA R40, P0, R69, R74, 0x4 ;  /* 0x0000004a45287211 */ /* 0x002fe400078020ff */
[----:B------:R-:W-:Y:S02]  /*16f0*/  LOP3.LUT R43, R5, 0x4, RZ, 0xfc, !PT ;  /* 0x00000004052b7812 */ /* 0x000fe400078efcff */
[----:B------:R-:W-:Y:S02]  /*1700*/  LEA.HI.X R41, R7, R75, RZ, 0x2, P0 ;  /* 0x0000004b07297211 */ /* 0x000fe400000f14ff */
[----:B------:R-:W-:-:S02]  /*1710*/  LOP3.LUT R71, R72, 0x1f, RZ, 0xc0, !PT ;  /* 0x0000001f48477812 */ /* 0x000fc400078ec0ff */
[-C--:B------:R-:W-:Y:S02]  /*1720*/  LEA R42, P0, R43, R74.reuse, 0x9 ;  /* 0x0000004a2b2a7211 */ /* 0x080fe400078048ff */
[----:B--2---:R-:W-:Y:S01]  /*1730*/  LOP3.LUT R59, R5, 0x8, RZ, 0xfc, !PT ;  /* 0x00000008053b7812 */ /* 0x004fe200078efcff */
[----:B------:R-:W-:Y:S01]  /*1740*/  IMAD.WIDE.U32 R40, R71, 0x4, R40 ;  /* 0x0000000447287825 */ /* 0x000fe200078e0028 */
[----:B------:R-:W-:Y:S02]  /*1750*/  LEA.HI.X R43, R92, R75, RZ, 0x2, P0 ;  /* 0x0000004b5c2b7211 */ /* 0x000fe400000f14ff */
[C---:B------:R-:W-:Y:S02]  /*1760*/  LOP3.LUT R81, R5.reuse, 0xc, RZ, 0xfc, !PT ;  /* 0x0000000c05517812 */ /* 0x040fe400078efcff */
[----:B------:R-:W-:Y:S02]  /*1770*/  LOP3.LUT R51, R5, 0x20, RZ, 0xfc, !PT ;  /* 0x0000002005337812 */ /* 0x000fe400078efcff */
[----:B------:R-:W-:-:S02]  /*1780*/  LEA R58, P0, R59, R74, 0x9 ;  /* 0x0000004a3b3a7211 */ /* 0x000fc400078048ff */
[C---:B------:R-:W-:Y:S02]  /*1790*/  LOP3.LUT R57, R5.reuse, 0x10, RZ, 0xfc, !PT ;  /* 0x0000001005397812 */ /* 0x040fe400078efcff */
[C---:B------:R-:W-:Y:S02]  /*17a0*/  LOP3.LUT R45, R5.reuse, 0x14, RZ, 0xfc, !PT ;  /* 0x00000014052d7812 */ /* 0x040fe400078efcff */
[C---:B------:R-:W-:Y:S02]  /*17b0*/  LOP3.LUT R47, R5.reuse, 0x18, RZ, 0xfc, !PT ;  /* 0x00000018052f7812 */ /* 0x040fe400078efcff */
[C---:B------:R-:W-:Y:S01]  /*17c0*/  LOP3.LUT R49, R5.reuse, 0x1c, RZ, 0xfc, !PT ;  /* 0x0000001c05317812 */ /* 0x040fe200078efcff */
[----:B----4-:R0:W-:Y:S01]  /*17d0*/  STG.E desc[UR14][R40.64+0x100], R64 ;  /* 0x0001004028007986 */ /* 0x0101e2000c10190e */
[----:B------:R-:W-:Y:S01]  /*17e0*/  LOP3.LUT R73, R5, 0x30, RZ, 0xfc, !PT ;  /* 0x0000003005497812 */ /* 0x000fe200078efcff */
[----:B------:R-:W-:Y:S01]  /*17f0*/  IMAD.WIDE.U32 R42, R71, 0x4, R42 ;  /* 0x00000004472a7825 */ /* 0x000fe200078e002a */
[----:B------:R-:W-:-:S02]  /*1800*/  LOP3.LUT R77, R5, 0x34, RZ, 0xfc, !PT ;  /* 0x00000034054d7812 */ /* 0x000fc400078efcff */
[----:B------:R-:W-:Y:S02]  /*1810*/  LEA R80, P4, R81, R74, 0x9 ;  /* 0x0000004a51507211 */ /* 0x000fe400078848ff */
[----:B------:R-:W-:Y:S02]  /*1820*/  LEA.HI.X R59, R90, R75, RZ, 0x2, P0 ;  /* 0x0000004b5a3b7211 */ /* 0x000fe400000f14ff */
[C---:B------:R-:W-:Y:S02]  /*1830*/  LOP3.LUT R53, R5.reuse, 0x24, RZ, 0xfc, !PT ;  /* 0x0000002405357812 */ /* 0x040fe400078efcff */
[----:B------:R-:W-:Y:S01]  /*1840*/  LOP3.LUT R55, R5, 0x28, RZ, 0xfc, !PT ;  /* 0x0000002805377812 */ /* 0x000fe200078efcff */
[----:B0-----:R-:W-:Y:S01]  /*1850*/  IMAD.SHL.U32 R64, R51, 0x80, RZ ;  /* 0x0000008033407824 */ /* 0x001fe200078e00ff */
[C---:B------:R-:W-:Y:S02]  /*1860*/  LOP3.LUT R69, R5.reuse, 0x2c, RZ, 0xfc, !PT ;  /* 0x0000002c05457812 */ /* 0x040fe400078efcff */
[----:B------:R-:W-:-:S02]  /*1870*/  LOP3.LUT R79, R5, 0x38, RZ, 0xfc, !PT ;  /* 0x00000038054f7812 */ /* 0x000fc400078efcff */
[-C--:B------:R-:W-:Y:S02]  /*1880*/  LEA R56, P3, R57, R74.reuse, 0x9 ;  /* 0x0000004a39387211 */ /* 0x080fe400078648ff */
[-C--:B------:R-:W-:Y:S02]  /*1890*/  LEA R44, P6, R45, R74.reuse, 0x9 ;  /* 0x0000004a2d2c7211 */ /* 0x080fe400078c48ff */
[-C--:B------:R-:W-:Y:S02]  /*18a0*/  LEA R46, P5, R47, R74.reuse, 0x9 ;  /* 0x0000004a2f2e7211 */ /* 0x080fe400078a48ff */
[-C--:B------:R-:W-:Y:S02]  /*18b0*/  LEA R48, P2, R49, R74.reuse, 0x9 ;  /* 0x0000004a31307211 */ /* 0x080fe400078448ff */
[----:B------:R-:W-:Y:S02]  /*18c0*/  LOP3.LUT R5, R5, 0x3c, RZ, 0xfc, !PT ;  /* 0x0000003c05057812 */ /* 0x000fe400078efcff */
[----:B------:R-:W-:Y:S01]  /*18d0*/  LEA R50, P1, R51, R74, 0x9 ;  /* 0x0000004a33327211 */ /* 0x000fe200078248ff */
[----:B------:R0:W-:Y:S01]  /*18e0*/  STG.E desc[UR14][R40.64], R8 ;  /* 0x0000000828007986 */ /* 0x0001e2000c10190e */
[-C--:B------:R-:W-:Y:S01]  /*18f0*/  LEA.HI.X R81, R88, R75.reuse, RZ, 0x2, P4 ;  /* 0x0000004b58517211 */ /* 0x080fe200020f14ff */
[----:B------:R-:W-:Y:S01]  /*1900*/  IMAD.WIDE.U32 R58, R71, 0x4, R58 ;  /* 0x00000004473a7825 */ /* 0x000fe200078e003a */
[-C--:B------:R-:W-:Y:S01]  /*1910*/  LEA.HI.X R57, R6, R75.reuse, RZ, 0x2, P3 ;  /* 0x0000004b06397211 */ /* 0x080fe200018f14ff */
[----:B------:R1:W-:Y:S01]  /*1920*/  STG.E desc[UR14][R40.64+0x80], R10 ;  /* 0x0000800a28007986 */ /* 0x0003e2000c10190e */
[----:B------:R-:W-:-:S02]  /*1930*/  LEA.HI.X R45, R0, R75, RZ, 0x2, P6 ;  /* 0x0000004b002d7211 */ /* 0x000fc400030f14ff */
[-C--:B------:R-:W-:Y:S01]  /*1940*/  LEA.HI.X R47, R4, R75.reuse, RZ, 0x2, P5 ;  /* 0x0000004b042f7211 */ /* 0x080fe200028f14ff */
[----:B------:R-:W-:Y:S01]  /*1950*/  STG.E desc[UR14][R40.64+0x180], R66 ;  /* 0x0001804228007986 */ /* 0x000fe2000c10190e */
[----:B------:R-:W-:Y:S01]  /*1960*/  LEA.HI.X R49, R2, R75, RZ, 0x2, P2 ;  /* 0x0000004b02317211 */ /* 0x000fe200010f14ff */
[----:B------:R-:W-:Y:S01]  /*1970*/  IMAD.SHL.U32 R0, R5, 0x80, RZ ;  /* 0x0000008005007824 */ /* 0x000fe200078e00ff */
[-C--:B------:R-:W-:Y:S01]  /*1980*/  LEA R52, P0, R53, R74.reuse, 0x9 ;  /* 0x0000004a35347211 */ /* 0x080fe200078048ff */
[----:B0-----:R-:W-:Y:S01]  /*1990*/  IMAD.SHL.U32 R8, R73, 0x80, RZ ;  /* 0x0000008049087824 */ /* 0x001fe200078e00ff */
[----:B------:R-:W-:Y:S01]  /*19a0*/  STG.E desc[UR14][R42.64], R12 ;  /* 0x0000000c2a007986 */ /* 0x000fe2000c10190e */
[-C--:B------:R-:W-:Y:S01]  /*19b0*/  LEA R54, P4, R55, R74.reuse, 0x9 ;  /* 0x0000004a37367211 */ /* 0x080fe200078848ff */
[----:B-1----:R-:W-:Y:S02]  /*19c0*/  IMAD.SHL.U32 R10, R77, 0x80, RZ ;  /* 0x000000804d0a7824 */ /* 0x002fe400078e00ff */
[----:B------:R0:W-:Y:S01]  /*19d0*/  STG.E desc[UR14][R42.64+0x80], R14 ;  /* 0x0000800e2a007986 */ /* 0x0001e2000c10190e */
[----:B------:R-:W-:-:S02]  /*19e0*/  LEA R68, P3, R69, R74, 0x9 ;  /* 0x0000004a45447211 */ /* 0x000fc400078648ff */
[-C--:B------:R-:W-:Y:S01]  /*19f0*/  LEA R72, P6, R73, R74.reuse, 0x9 ;  /* 0x0000004a49487211 */ /* 0x080fe200078c48ff */
[----:B-----5:R-:W-:Y:S01]  /*1a00*/  STG.E desc[UR14][R42.64+0x100], R60 ;  /* 0x0001003c2a007986 */ /* 0x020fe2000c10190e */
[-C--:B------:R-:W-:Y:S02]  /*1a10*/  LEA R76, P5, R77, R74.reuse, 0x9 ;  /* 0x0000004a4d4c7211 */ /* 0x080fe400078a48ff */
[-C--:B------:R-:W-:Y:S01]  /*1a20*/  LEA R78, P2, R79, R74.reuse, 0x9 ;  /* 0x0000004a4f4e7211 */ /* 0x080fe200078448ff */
[----:B------:R-:W-:Y:S01]  /*1a30*/  STG.E desc[UR14][R42.64+0x180], R62 ;  /* 0x0001803e2a007986 */ /* 0x000fe2000c10190e */
[-C--:B------:R-:W-:Y:S02]  /*1a40*/  LEA.HI.X R51, R64, R75.reuse, RZ, 0x2, P1 ;  /* 0x0000004b40337211 */ /* 0x080fe400008f14ff */
[----:B------:R-:W-:Y:S01]  /*1a50*/  LEA R74, P1, R5, R74, 0x9 ;  /* 0x0000004a054a7211 */ /* 0x000fe200078248ff */
[----:B------:R-:W1:Y:S01]  /*1a60*/  LDS.128 R40, [R3+UR12+0x200] ;  /* 0x0002000c03287984 */ /* 0x000e620008000c00 */
[----:B0-----:R-:W-:Y:S01]  /*1a70*/  IMAD.SHL.U32 R14, R53, 0x80, RZ ;  /* 0x00000080350e7824 */ /* 0x001fe200078e00ff */
[-C--:B------:R-:W-:Y:S01]  /*1a80*/  LEA.HI.X R73, R8, R75.reuse, RZ, 0x2, P6 ;  /* 0x0000004b08497211 */ /* 0x080fe200030f14ff */
[----:B------:R-:W-:Y:S01]  /*1a90*/  IMAD.SHL.U32 R12, R79, 0x80, RZ ;  /* 0x000000804f0c7824 */ /* 0x000fe200078e00ff */
[----:B------:R-:W0:Y:S01]  /*1aa0*/  LDS.128 R4, [R3+UR12+0x300] ;  /* 0x0003000c03047984 */ /* 0x000e220008000c00 */
[----:B------:R-:W-:Y:S01]  /*1ab0*/  IMAD.WIDE.U32 R80, R71, 0x4, R80 ;  /* 0x0000000447507825 */ /* 0x000fe200078e0050 */
[----:B------:R-:W-:-:S02]  /*1ac0*/  LEA.HI.X R77, R10, R75, RZ, 0x2, P5 ;  /* 0x0000004b0a4d7211 */ /* 0x000fc400028f14ff */
[----:B------:R-:W-:Y:S01]  /*1ad0*/  STG.E desc[UR14][R58.64], R9 ;  /* 0x000000093a007986 */ /* 0x000fe2000c10190e */
[----:B------:R-:W-:-:S03]  /*1ae0*/  IMAD.WIDE.U32 R82, R71, 0x4, R56 ;  /* 0x0000000447527825 */ /* 0x000fc600078e0038 */
[----:B------:R-:W-:Y:S01]  /*1af0*/  STG.E desc[UR14][R58.64+0x80], R11 ;  /* 0x0000800b3a007986 */ /* 0x000fe2000c10190e */
[----:B------:R-:W-:-:S03]  /*1b00*/  LEA.HI.X R53, R14, R75, RZ, 0x2, P0 ;  /* 0x0000004b0e357211 */ /* 0x000fc600000f14ff */
[----:B------:R2:W-:Y:S01]  /*1b10*/  STG.E desc[UR14][R58.64+0x100], R65 ;  /* 0x000100413a007986 */ /* 0x0005e2000c10190e */
[----:B------:R-:W-:-:S03]  /*1b20*/  LEA.HI.X R79, R12, R75, RZ, 0x2, P2 ;  /* 0x0000004b0c4f7211 */ /* 0x000fc600010f14ff */
[----:B------:R3:W-:Y:S04]  /*1b30*/  STG.E desc[UR14][R58.64+0x180], R67 ;  /* 0x000180433a007986 */ /* 0x0007e8000c10190e */
[----:B------:R-:W4:Y:S04]  /*1b40*/  LDS.128 R8, [R3+UR12+0x400] ;  /* 0x0004000c03087984 */ /* 0x000f280008000c00 */
[----:B------:R-:W5:Y:S01]  /*1b50*/  LDS.128 R56, [R3+UR12+0x500] ;  /* 0x0005000c03387984 */ /* 0x000f620008000c00 */
[----:B--2---:R-:W-:-:S03]  /*1b60*/  IMAD.WIDE.U32 R64, R71, 0x4, R44 ;  /* 0x0000000447407825 */ /* 0x004fc600078e002c */
[----:B------:R-:W-:Y:S01]  /*1b70*/  STG.E desc[UR14][R80.64], R13 ;  /* 0x0000000d50007986 */ /* 0x000fe2000c10190e */
[----:B---3--:R-:W-:-:S03]  /*1b80*/  IMAD.WIDE.U32 R66, R71, 0x4, R46 ;  /* 0x0000000447427825 */ /* 0x008fc600078e002e */
[----:B------:R-:W-:Y:S04]  /*1b90*/  STG.E desc[UR14][R80.64+0x80], R15 ;  /* 0x0000800f50007986 */ /* 0x000fe8000c10190e */
[----:B------:R-:W2:Y:S04]  /*1ba0*/  LDS.128 R12, [R3+UR12+0x600] ;  /* 0x0006000c030c7984 */ /* 0x000ea80008000c00 */
[----:B------:R-:W3:Y:S01]  /*1bb0*/  LDS.128 R44, [R3+UR12+0x700] ;  /* 0x0007000c032c7984 */ /* 0x000ee20008000c00 */
[----:B------:R-:W-:Y:S02]  /*1bc0*/  IMAD.SHL.U32 R60, R55, 0x80, RZ ;  /* 0x00000080373c7824 */ /* 0x000fe400078e00ff */
[----:B------:R-:W-:-:S03]  /*1bd0*/  IMAD.SHL.U32 R62, R69, 0x80, RZ ;  /* 0x00000080453e7824 */ /* 0x000fc600078e00ff */
[-C--:B------:R-:W-:Y:S01]  /*1be0*/  LEA.HI.X R55, R60, R75.reuse, RZ, 0x2, P4 ;  /* 0x0000004b3c377211 */ /* 0x080fe200020f14ff */
[C---:B------:R-:W-:Y:S01]  /*1bf0*/  IMAD.WIDE.U32 R48, R71.reuse, 0x4, R48 ;  /* 0x0000000447307825 */ /* 0x040fe200078e0030 */
[-C--:B------:R-:W-:Y:S01]  /*1c00*/  LEA.HI.X R69, R62, R75.reuse, RZ, 0x2, P3 ;  /* 0x0000004b3e457211 */ /* 0x080fe200018f14ff */
[----:B------:R-:W-:Y:S02]  /*1c10*/  STG.E desc[UR14][R80.64+0x100], R61 ;  /* 0x0001003d50007986 */ /* 0x000fe4000c10190e */
[C---:B------:R-:W-:Y:S02]  /*1c20*/  IMAD.WIDE.U32 R50, R71.reuse, 0x4, R50 ;  /* 0x0000000447327825 */ /* 0x040fe400078e0032 */
[----:B------:R-:W-:Y:S01]  /*1c30*/  STG.E desc[UR14][R80.64+0x180], R63 ;  /* 0x0001803f50007986 */ /* 0x000fe2000c10190e */
[----:B------:R-:W-:Y:S01]  /*1c40*/  LEA.HI.X R75, R0, R75, RZ, 0x2, P1 ;  /* 0x0000004b004b7211 */ /* 0x000fe200008f14ff */
[C---:B------:R-:W-:Y:S02]  /*1c50*/  IMAD.WIDE.U32 R52, R71.reuse, 0x4, R52 ;  /* 0x0000000447347825 */ /* 0x040fe400078e0034 */
[----:B------:R-:W-:Y:S02]  /*1c60*/  STG.E desc[UR14][R82.64], R16 ;  /* 0x0000001052007986 */ /* 0x000fe4000c10190e */
[----:B------:R-:W-:-:S02]  /*1c70*/  IMAD.WIDE.U32 R54, R71, 0x4, R54 ;  /* 0x0000000447367825 */ /* 0x000fc400078e0036 */
[----:B------:R-:W-:Y:S02]  /*1c80*/  STG.E desc[UR14][R82.64+0x80], R18 ;  /* 0x0000801252007986 */ /* 0x000fe4000c10190e */
[C---:B------:R-:W-:Y:S02]  /*1c90*/  IMAD.WIDE.U32 R68, R71.reuse, 0x4, R68 ;  /* 0x0000000447447825 */ /* 0x040fe400078e0044 */
[----:B-1----:R-:W-:Y:S04]  /*1ca0*/  STG.E desc[UR14][R82.64+0x100], R40 ;  /* 0x0001002852007986 */ /* 0x002fe8000c10190e */
[----:B------:R-:W-:Y:S01]  /*1cb0*/  STG.E desc[UR14][R82.64+0x180], R42 ;  /* 0x0001802a52007986 */ /* 0x000fe2000c10190e */
[----:B------:R-:W-:-:S03]  /*1cc0*/  IMAD.WIDE.U32 R72, R71, 0x4, R72 ;  /* 0x0000000447487825 */ /* 0x000fc600078e0048 */
[----:B------:R-:W-:Y:S01]  /*1cd0*/  STG.E desc[UR14][R64.64], R20 ;  /* 0x0000001440007986 */ /* 0x000fe2000c10190e */
[----:B------:R-:W-:-:S03]  /*1ce0*/  IMAD.WIDE.U32 R76, R71, 0x4, R76 ;  /* 0x00000004474c7825 */ /* 0x000fc600078e004c */
[----:B------:R-:W-:Y:S04]  /*1cf0*/  STG.E desc[UR14][R64.64+0x80], R22 ;  /* 0x0000801640007986 */ /* 0x000fe8000c10190e */
[----:B0-----:R-:W-:Y:S04]  /*1d00*/  STG.E desc[UR14][R64.64+0x100], R4 ;  /* 0x0001000440007986 */ /* 0x001fe8000c10190e */
[----:B------:R-:W-:Y:S01]  /*1d10*/  STG.E desc[UR14][R64.64+0x180], R6 ;  /* 0x0001800640007986 */ /* 0x000fe2000c10190e */
[----:B------:R-:W-:-:S03]  /*1d20*/  IMAD.WIDE.U32 R78, R71, 0x4, R78 ;  /* 0x00000004474e7825 */ /* 0x000fc600078e004e */
[----:B------:R-:W-:Y:S04]  /*1d30*/  STG.E desc[UR14][R66.64], R17 ;  /* 0x0000001142007986 */ /* 0x000fe8000c10190e */
[----:B------:R-:W-:Y:S04]  /*1d40*/  STG.E desc[UR14][R66.64+0x80], R19 ;  /* 0x0000801342007986 */ /* 0x000fe8000c10190e */
[----:B------:R-:W-:Y:S04]  /*1d50*/  STG.E desc[UR14][R66.64+0x100], R41 ;  /* 0x0001002942007986 */ /* 0x000fe8000c10190e */
[----:B------:R-:W-:Y:S01]  /*1d60*/  STG.E desc[UR14][R66.64+0x180], R43 ;  /* 0x0001802b42007986 */ /* 0x000fe2000c10190e */
[----:B------:R-:W-:-:S03]  /*1d70*/  IMAD.WIDE.U32 R74, R71, 0x4, R74 ;  /* 0x00000004474a7825 */ /* 0x000fc600078e004a */
[----:B------:R-:W-:Y:S04]  /*1d80*/  STG.E desc[UR14][R48.64], R21 ;  /* 0x0000001530007986 */ /* 0x000fe8000c10190e */
[----:B------:R-:W-:Y:S04]  /*1d90*/  STG.E desc[UR14][R48.64+0x80], R23 ;  /* 0x0000801730007986 */ /* 0x000fe8000c10190e */
[----:B------:R-:W-:Y:S04]  /*1da0*/  STG.E desc[UR14][R48.64+0x100], R5 ;  /* 0x0001000530007986 */ /* 0x000fe8000c10190e */
[----:B------:R-:W-:Y:S04]  /*1db0*/  STG.E desc[UR14][R48.64+0x180], R7 ;  /* 0x0001800730007986 */ /* 0x000fe8000c10190e */
[----:B------:R-:W-:Y:S04]  /*1dc0*/  STG.E desc[UR14][R50.64], R24 ;  /* 0x0000001832007986 */ /* 0x000fe8000c10190e */
[----:B------:R-:W-:Y:S04]  /*1dd0*/  STG.E desc[UR14][R50.64+0x80], R26 ;  /* 0x0000801a32007986 */ /* 0x000fe8000c10190e */
[----:B----4-:R-:W-:Y:S04]  /*1de0*/  STG.E desc[UR14][R50.64+0x100], R8 ;  /* 0x0001000832007986 */ /* 0x010fe8000c10190e */
[----:B------:R-:W-:Y:S04]  /*1df0*/  STG.E desc[UR14][R50.64+0x180], R10 ;  /* 0x0001800a32007986 */ /* 0x000fe8000c10190e */
[----:B------:R-:W-:Y:S04]  /*1e00*/  STG.E desc[UR14][R52.64], R28 ;  /* 0x0000001c34007986 */ /* 0x000fe8000c10190e */
[----:B------:R-:W-:Y:S04]  /*1e10*/  STG.E desc[UR14][R52.64+0x80], R30 ;  /* 0x0000801e34007986 */ /* 0x000fe8000c10190e */
[----:B-----5:R-:W-:Y:S04]  /*1e20*/  STG.E desc[UR14][R52.64+0x100], R56 ;  /* 0x0001003834007986 */ /* 0x020fe8000c10190e */
[----:B------:R-:W-:Y:S04]  /*1e30*/  STG.E desc[UR14][R52.64+0x180], R58 ;  /* 0x0001803a34007986 */ /* 0x000fe8000c10190e */
        /* <DEDUP_REMOVED lines=10> */
[----:B--2---:R-:W-:Y:S04]  /*1ee0*/  STG.E desc[UR14][R72.64+0x100], R12 ;  /* 0x0001000c48007986 */ /* 0x004fe8000c10190e */
[----:B------:R-:W-:Y:S04]  /*1ef0*/  STG.E desc[UR14][R72.64+0x180], R14 ;  /* 0x0001800e48007986 */ /* 0x000fe8000c10190e */
[----:B------:R-:W-:Y:S04]  /*1f00*/  STG.E desc[UR14][R76.64], R36 ;  /* 0x000000244c007986 */ /* 0x000fe8000c10190e */
[----:B------:R-:W-:Y:S04]  /*1f10*/  STG.E desc[UR14][R76.64+0x80], R38 ;  /* 0x000080264c007986 */ /* 0x000fe8000c10190e */
[----:B---3--:R-:W-:Y:S04]  /*1f20*/  STG.E desc[UR14][R76.64+0x100], R44 ;  /* 0x0001002c4c007986 */ /* 0x008fe8000c10190e */
        /* <DEDUP_REMOVED lines=8> */
[----:B------:R-:W-:Y:S01]  /*1fb0*/  STG.E desc[UR14][R74.64+0x180], R47 ;  /* 0x0001802f4a007986 */ /* 0x000fe2000c10190e */
[----:B------:R-:W-:Y:S05]  /*1fc0*/  EXIT ;  /* 0x000000000000794d */ /* 0x000fea0003800000 */
.L_x_0:
[----:B------:R-:W-:-:S00]  /*1fd0*/  BRA `(.L_x_0) ;  /* 0xfffffffc00fc7947 */ /* 0x000fc0000383ffff */
[----:B------:R-:W-:-:S00]  /*1fe0*/  NOP ;  /* 0x0000000000007918 */ /* 0x000fc00000000000 */
        /* <DEDUP_REMOVED lines=9> */
.L_x_1:


//--------------------- .nv.shared.gluon_mma      --------------------------
	.section	.nv.shared.gluon_mma,"aw",@nobits
	.sectionflags	@""
	.align	16
	.zero		1024


//--------------------- .nv.shared.reserved.0     --------------------------
	.section	.nv.shared.reserved.0,"aw",@nobits
	.weak		__nv_reservedSMEM_offset_0_alias
	.size		__nv_reservedSMEM_offset_0_alias, 0, 0
	.other		__nv_reservedSMEM_offset_0_alias,@"STO_CUDA_RESERVED_SHARED STV_DEFAULT"
__nv_reservedSMEM_offset_0_alias:
	.zero		0


//--------------------- .nv.constant0.gluon_mma   --------------------------
	.section	.nv.constant0.gluon_mma,"a",@progbits
	.sectionflags	@""
	.align	4
.nv.constant0.gluon_mma:
	.zero		568


//--------------------- SYMBOLS --------------------------

	.type		.nv.reservedSmem.offset0,@object
	.size		.nv.reservedSmem.offset0,0x4
